	.headerflags	@"EF_CUDA_TEXMODE_UNIFIED EF_CUDA_64BIT_ADDRESS EF_CUDA_ACCELERATORS EF_CUDA_SM90 EF_CUDA_VIRTUAL_SM(EF_CUDA_SM90)"
	.elftype	@"ET_EXEC"


//--------------------- .nv.info                  --------------------------
	.section	.nv.info,"",@"SHT_CUDA_INFO"
	.align	4


	//----- nvinfo : EIATTR_REGCOUNT
	.align		4
        /*0000*/ 	.byte	0x04, 0x2f
        /*0002*/ 	.short	(.L_1 - .L_0)
	.align		4
.L_0:
        /*0004*/ 	.word	index@(triton_poi_fused_constant_pad_nd_relu_7)
        /*0008*/ 	.word	0x0000000e


	//----- nvinfo : EIATTR_MIN_STACK_SIZE
	.align		4
.L_1:
        /*000c*/ 	.byte	0x04, 0x12
        /*000e*/ 	.short	(.L_3 - .L_2)
	.align		4
.L_2:
        /*0010*/ 	.word	index@(triton_poi_fused_constant_pad_nd_relu_7)
        /*0014*/ 	.word	0x00000000


	//----- nvinfo : EIATTR_FRAME_SIZE
	.align		4
.L_3:
        /*0018*/ 	.byte	0x04, 0x11
        /*001a*/ 	.short	(.L_5 - .L_4)
	.align		4
.L_4:
        /*001c*/ 	.word	index@(triton_poi_fused_constant_pad_nd_relu_7)
        /*0020*/ 	.word	0x00000000


	//----- nvinfo : EIATTR_MIN_STACK_SIZE
	.align		4
.L_5:
        /*0024*/ 	.byte	0x04, 0x12
        /*0026*/ 	.short	(.L_7 - .L_6)
	.align		4
.L_6:
        /*0028*/ 	.word	index@(triton_poi_fused_constant_pad_nd_relu_7)
        /*002c*/ 	.word	0x00000000
.L_7:


//--------------------- .nv.info.triton_poi_fused_constant_pad_nd_relu_7 --------------------------
	.section	.nv.info.triton_poi_fused_constant_pad_nd_relu_7,"",@"SHT_CUDA_INFO"
	.sectionflags	@""
	.align	4


	//----- nvinfo : EIATTR_CUDA_API_VERSION
	.align		4
        /*0000*/ 	.byte	0x04, 0x37
        /*0002*/ 	.short	(.L_9 - .L_8)
.L_8:
        /*0004*/ 	.word	0x0000007c


	//----- nvinfo : EIATTR_KPARAM_INFO
	.align		4
.L_9:
        /*0008*/ 	.byte	0x04, 0x17
        /*000a*/ 	.short	(.L_11 - .L_10)
.L_10:
        /*000c*/ 	.word	0x00000000
        /*0010*/ 	.short	0x0002
        /*0012*/ 	.short	0x0010
        /*0014*/ 	.byte	0x00, 0xf0, 0x11, 0x00


	//----- nvinfo : EIATTR_KPARAM_INFO
	.align		4
.L_11:
        /*0018*/ 	.byte	0x04, 0x17
        /*001a*/ 	.short	(.L_13 - .L_12)
.L_12:
        /*001c*/ 	.word	0x00000000
        /*0020*/ 	.short	0x0001
        /*0022*/ 	.short	0x0008
        /*0024*/ 	.byte	0x00, 0xf4, 0x21, 0x00


	//----- nvinfo : EIATTR_KPARAM_INFO
	.align		4
.L_13:
        /*0028*/ 	.byte	0x04, 0x17
        /*002a*/ 	.short	(.L_15 - .L_14)
.L_14:
        /*002c*/ 	.word	0x00000000
        /*0030*/ 	.short	0x0000
        /*0032*/ 	.short	0x0000
        /*0034*/ 	.byte	0x00, 0xf4, 0x21, 0x00


	//----- nvinfo : EIATTR_SPARSE_MMA_MASK
	.align		4
.L_15:
        /*0038*/ 	.byte	0x03, 0x50
        /*003a*/ 	.short	0x0000


	//----- nvinfo : EIATTR_MAXREG_COUNT
	.align		4
        /*003c*/ 	.byte	0x03, 0x1b
        /*003e*/ 	.short	0x00ff


	//----- nvinfo : EIATTR_EXIT_INSTR_OFFSETS
	.align		4
        /*0040*/ 	.byte	0x04, 0x1c
        /*0042*/ 	.short	(.L_17 - .L_16)


	//   ....[0]....
.L_16:
        /*0044*/ 	.word	0x00000420


	//   ....[1]....
        /*0048*/ 	.word	0x00000440


	//----- nvinfo : EIATTR_REQNTID
	.align		4
.L_17:
        /*004c*/ 	.byte	0x04, 0x10
        /*004e*/ 	.short	(.L_19 - .L_18)
.L_18:
        /*0050*/ 	.word	0x00000080
        /*0054*/ 	.word	0x00000001
        /*0058*/ 	.word	0x00000001


	//----- nvinfo : EIATTR_CBANK_PARAM_SIZE
	.align		4
.L_19:
        /*005c*/ 	.byte	0x03, 0x19
        /*005e*/ 	.short	0x0014


	//----- nvinfo : EIATTR_PARAM_CBANK
	.align		4
        /*0060*/ 	.byte	0x04, 0x0a
        /*0062*/ 	.short	(.L_21 - .L_20)
	.align		4
.L_20:
        /*0064*/ 	.word	index@(.nv.constant0.triton_poi_fused_constant_pad_nd_relu_7)
        /*0068*/ 	.short	0x0210
        /*006a*/ 	.short	0x0014


	//----- nvinfo : EIATTR_SW_WAR
	.align		4
.L_21:
        /*006c*/ 	.byte	0x04, 0x36
        /*006e*/ 	.short	(.L_23 - .L_22)
.L_22:
        /*0070*/ 	.word	0x00000008
.L_23:


//--------------------- .nv.callgraph             --------------------------
	.section	.nv.callgraph,"",@"SHT_CUDA_CALLGRAPH"
	.align	4
	.sectionentsize	8
	.align		4
        /*0000*/ 	.word	0x00000000
	.align		4
        /*0004*/ 	.word	0xffffffff
	.align		4
        /*0008*/ 	.word	0x00000000
	.align		4
        /*000c*/ 	.word	0xfffffffe
	.align		4
        /*0010*/ 	.word	0x00000000
	.align		4
        /*0014*/ 	.word	0xfffffffd
	.align		4
        /*0018*/ 	.word	0x00000000
	.align		4
        /*001c*/ 	.word	0xfffffffc


//--------------------- .text.triton_poi_fused_constant_pad_nd_relu_7 --------------------------
	.section	.text.triton_poi_fused_constant_pad_nd_relu_7,"ax",@progbits
	.align	128
        .global         triton_poi_fused_constant_pad_nd_relu_7
        .type           triton_poi_fused_constant_pad_nd_relu_7,@function
        .size           triton_poi_fused_constant_pad_nd_relu_7,(.L_x_1 - triton_poi_fused_constant_pad_nd_relu_7)
        .other          triton_poi_fused_constant_pad_nd_relu_7,@"STO_CUDA_ENTRY STV_DEFAULT"
triton_poi_fused_constant_pad_nd_relu_7:
.text.triton_poi_fused_constant_pad_nd_relu_7:
[----:B------:R-:W0:Y:S02]  /*0000*/  LDC R1, c[0x0][0x28] ;  /* 0x00000a00ff017b82 */ /* 0x000e240000000800 */
[----:B------:R-:W1:Y:S01]  /*0010*/  S2R R0, SR_TID.X ;  /* 0x0000000000007919 */ /* 0x000e620000002100 */
[----:B------:R-:W-:Y:S01]  /*0020*/  ULDC.64 UR4, c[0x0][0x210] ;  /* 0x0000840000047ab9 */ /* 0x000fe20000000a00 */
[----:B------:R-:W2:Y:S01]  /*0030*/  S2R R3, SR_CTAID.X ;  /* 0x0000000000037919 */ /* 0x000ea20000002500 */
[----:B-1----:R-:W-:-:S05]  /*0040*/  IMAD.SHL.U32 R0, R0, 0x2, RZ ;  /* 0x0000000200007824 */ /* 0x002fca00078e00ff */
[----:B------:R-:W-:-:S05]  /*0050*/  LOP3.LUT R0, R0, 0xfe, RZ, 0xc0, !PT ;  /* 0x000000fe00007812 */ /* 0x000fca00078ec0ff */
[----:B--2---:R-:W-:-:S04]  /*0060*/  IMAD R0, R3, 0x100, R0 ;  /* 0x0000010003007824 */ /* 0x004fc800078e0200 */
[----:B------:R-:W-:-:S04]  /*0070*/  IMAD.HI R2, R0, 0x55555556, RZ ;  /* 0x5555555600027827 */ /* 0x000fc800078e02ff */
[----:B------:R-:W-:Y:S01]  /*0080*/  IMAD.HI R6, R0, 0x38e38e39, RZ ;  /* 0x38e38e3900067827 */ /* 0x000fe200078e02ff */
[----:B------:R-:W-:-:S03]  /*0090*/  LEA.HI R3, R2, R2, RZ, 0x1 ;  /* 0x0000000202037211 */ /* 0x000fc600078f08ff */
[----:B------:R-:W-:Y:S01]  /*00a0*/  VIADD R2, R0, 0x1 ;  /* 0x0000000100027836 */ /* 0x000fe20000000000 */
[----:B------:R-:W-:Y:S01]  /*00b0*/  SHF.R.U32.HI R7, RZ, 0x1, R6 ;  /* 0x00000001ff077819 */ /* 0x000fe20000011606 */
[----:B------:R-:W-:-:S03]  /*00c0*/  IMAD.HI R5, R3, 0x55555556, RZ ;  /* 0x5555555603057827 */ /* 0x000fc600078e02ff */
[----:B------:R-:W-:Y:S01]  /*00d0*/  LEA.HI R7, R6, R7, RZ, 0x1 ;  /* 0x0000000706077211 */ /* 0x000fe200078f08ff */
[----:B------:R-:W-:Y:S01]  /*00e0*/  IMAD.HI R4, R2, 0x55555556, RZ ;  /* 0x5555555602047827 */ /* 0x000fe200078e02ff */
[----:B------:R-:W-:-:S03]  /*00f0*/  LEA.HI R10, R5, R5, RZ, 0x1 ;  /* 0x00000005050a7211 */ /* 0x000fc600078f08ff */
[----:B------:R-:W-:Y:S01]  /*0100*/  IMAD.HI R8, R2, 0x38e38e39, RZ ;  /* 0x38e38e3902087827 */ /* 0x000fe200078e02ff */
[----:B------:R-:W-:-:S03]  /*0110*/  LEA.HI R5, R4, R4, RZ, 0x1 ;  /* 0x0000000404057211 */ /* 0x000fc600078f08ff */
[----:B------:R-:W-:Y:S01]  /*0120*/  IMAD R10, R10, -0x3, R3 ;  /* 0xfffffffd0a0a7824 */ /* 0x000fe200078e0203 */
[----:B------:R-:W-:Y:S01]  /*0130*/  SHF.R.U32.HI R9, RZ, 0x1, R8 ;  /* 0x00000001ff097819 */ /* 0x000fe20000011608 */
[----:B------:R-:W-:-:S03]  /*0140*/  IMAD.HI R4, R5, 0x55555556, RZ ;  /* 0x5555555605047827 */ /* 0x000fc600078e02ff */
[----:B------:R-:W-:Y:S01]  /*0150*/  LEA.HI R9, R8, R9, RZ, 0x1 ;  /* 0x0000000908097211 */ /* 0x000fe200078f08ff */
[----:B------:R-:W-:Y:S01]  /*0160*/  IMAD R3, R3, -0x3, R0 ;  /* 0xfffffffd03037824 */ /* 0x000fe200078e0200 */
[----:B------:R-:W-:Y:S01]  /*0170*/  LEA.HI R4, R4, R4, RZ, 0x1 ;  /* 0x0000000404047211 */ /* 0x000fe200078f08ff */
[----:B------:R-:W-:Y:S02]  /*0180*/  IMAD.SHL.U32 R7, R7, 0x4, RZ ;  /* 0x0000000407077824 */ /* 0x000fe400078e00ff */
[----:B------:R-:W-:Y:S01]  /*0190*/  IMAD.SHL.U32 R6, R10, 0x2, RZ ;  /* 0x000000020a067824 */ /* 0x000fe200078e00ff */
[----:B------:R-:W-:Y:S01]  /*01a0*/  SHF.R.S32.HI R8, RZ, 0x1f, R3 ;  /* 0x0000001fff087819 */ /* 0x000fe20000011403 */
[----:B------:R-:W-:Y:S01]  /*01b0*/  IMAD R4, R4, -0x3, R5 ;  /* 0xfffffffd04047824 */ /* 0x000fe200078e0205 */
[-C--:B------:R-:W-:Y:S01]  /*01c0*/  VIMNMX R10, R10, R3.reuse, PT ;  /* 0x000000030a0a7248 */ /* 0x080fe20003fe0100 */
[----:B------:R-:W-:Y:S01]  /*01d0*/  IMAD.SHL.U32 R9, R9, 0x4, RZ ;  /* 0x0000000409097824 */ /* 0x000fe200078e00ff */
[--C-:B------:R-:W-:Y:S01]  /*01e0*/  IADD3 R11, P0, P2, R6, R3, R7.reuse ;  /* 0x00000003060b7210 */ /* 0x100fe20007a1e007 */
[----:B------:R-:W-:Y:S01]  /*01f0*/  IMAD R3, R5, -0x3, R2 ;  /* 0xfffffffd05037824 */ /* 0x000fe200078e0202 */
[----:B------:R-:W-:Y:S01]  /*0200*/  SHF.R.S32.HI R7, RZ, 0x1f, R7 ;  /* 0x0000001fff077819 */ /* 0x000fe20000011407 */
[----:B------:R-:W-:Y:S01]  /*0210*/  IMAD.SHL.U32 R2, R4, 0x2, RZ ;  /* 0x0000000204027824 */ /* 0x000fe200078e00ff */
[----:B------:R-:W-:-:S02]  /*0220*/  SHF.R.S32.HI R6, RZ, 0x1f, R6 ;  /* 0x0000001fff067819 */ /* 0x000fc40000011406 */
[----:B------:R-:W-:Y:S02]  /*0230*/  ISETP.GT.AND P1, PT, R10, RZ, PT ;  /* 0x000000ff0a00720c */ /* 0x000fe40003f24270 */
[----:B------:R-:W-:Y:S02]  /*0240*/  IADD3.X R10, R6, R8, R7, P0, P2 ;  /* 0x00000008060a7210 */ /* 0x000fe400007e4407 */
[----:B------:R-:W-:Y:S02]  /*0250*/  ISETP.GE.AND P0, PT, R0, 0x90, PT ;  /* 0x000000900000780c */ /* 0x000fe40003f06270 */
[-C--:B------:R-:W-:Y:S02]  /*0260*/  VIMNMX R8, R4, R3.reuse, PT ;  /* 0x0000000304087248 */ /* 0x080fe40003fe0100 */
[----:B------:R-:W-:Y:S02]  /*0270*/  SHF.R.S32.HI R5, RZ, 0x1f, R3 ;  /* 0x0000001fff057819 */ /* 0x000fe40000011403 */
[----:B------:R-:W-:-:S02]  /*0280*/  IADD3 R3, P5, P6, R2, R3, R9 ;  /* 0x0000000302037210 */ /* 0x000fc40007ebe009 */
[----:B------:R-:W-:Y:S02]  /*0290*/  SHF.R.S32.HI R9, RZ, 0x1f, R9 ;  /* 0x0000001fff097819 */ /* 0x000fe40000011409 */
[----:B------:R-:W-:Y:S02]  /*02a0*/  SHF.R.S32.HI R2, RZ, 0x1f, R2 ;  /* 0x0000001fff027819 */ /* 0x000fe40000011402 */
[----:B------:R-:W-:Y:S02]  /*02b0*/  ISETP.LT.AND P3, PT, R0, 0x90, P1 ;  /* 0x000000900000780c */ /* 0x000fe40000f61270 */
[----:B------:R-:W-:Y:S02]  /*02c0*/  ISETP.GT.AND P2, PT, R8, RZ, !P0 ;  /* 0x000000ff0800720c */ /* 0x000fe40004744270 */
[----:B------:R-:W-:Y:S02]  /*02d0*/  LEA R4, P4, R11, UR4, 0x2 ;  /* 0x000000040b047c11 */ /* 0x000fe4000f8810ff */
[----:B------:R-:W-:Y:S01]  /*02e0*/  IADD3.X R2, R2, R5, R9, P5, P6 ;  /* 0x0000000502027210 */ /* 0x000fe20002fec409 */
[----:B------:R-:W-:Y:S01]  /*02f0*/  IMAD.MOV.U32 R9, RZ, RZ, RZ ;  /* 0x000000ffff097224 */ /* 0x000fe200078e00ff */
[----:B------:R-:W-:-:S02]  /*0300*/  LEA R6, P5, R3, UR4, 0x2 ;  /* 0x0000000403067c11 */ /* 0x000fc4000f8a10ff */
[----:B------:R-:W-:Y:S01]  /*0310*/  LEA.HI.X R5, R11, UR5, R10, 0x2, P4 ;  /* 0x000000050b057c11 */ /* 0x000fe2000a0f140a */
[----:B------:R-:W-:Y:S01]  /*0320*/  IMAD.MOV.U32 R10, RZ, RZ, RZ ;  /* 0x000000ffff0a7224 */ /* 0x000fe200078e00ff */
[----:B------:R-:W-:Y:S01]  /*0330*/  LEA.HI.X R7, R3, UR5, R2, 0x2, P5 ;  /* 0x0000000503077c11 */ /* 0x000fe2000a8f1402 */
[----:B------:R-:W-:Y:S01]  /*0340*/  ULDC.64 UR4, c[0x0][0x208] ;  /* 0x0000820000047ab9 */ /* 0x000fe20000000a00 */
[----:B------:R-:W1:Y:S01]  /*0350*/  LDC.64 R2, c[0x0][0x218] ;  /* 0x00008600ff027b82 */ /* 0x000e620000000a00 */
[----:B------:R-:W2:Y:S04]  /*0360*/  @P3 LDG.E R9, desc[UR4][R4.64+-0xc] ;  /* 0xfffff40404093981 */ /* 0x000ea8000c1e1900 */
[----:B------:R-:W3:Y:S01]  /*0370*/  @P2 LDG.E R10, desc[UR4][R6.64+-0xc] ;  /* 0xfffff404060a2981 */ /* 0x000ee2000c1e1900 */
[----:B-1----:R-:W-:Y:S01]  /*0380*/  IMAD.WIDE R2, R0, 0x4, R2 ;  /* 0x0000000400027825 */ /* 0x002fe200078e0202 */
[----:B--2---:R-:W-:-:S02]  /*0390*/  SEL R9, R9, RZ, P3 ;  /* 0x000000ff09097207 */ /* 0x004fc40001800000 */
[----:B---3--:R-:W-:Y:S02]  /*03a0*/  SEL R10, R10, RZ, P2 ;  /* 0x000000ff0a0a7207 */ /* 0x008fe40001000000 */
[C---:B------:R-:W-:Y:S02]  /*03b0*/  FSETP.GEU.AND P3, PT, R9.reuse, RZ, PT ;  /* 0x000000ff0900720b */ /* 0x040fe40003f6e000 */
[----:B------:R-:W-:Y:S02]  /*03c0*/  FSETP.GEU.AND P4, PT, R10, RZ, PT ;  /* 0x000000ff0a00720b */ /* 0x000fe40003f8e000 */
[----:B------:R-:W-:Y:S02]  /*03d0*/  ISETP.GT.AND P2, PT, R8, RZ, PT ;  /* 0x000000ff0800720c */ /* 0x000fe40003f44270 */
[----:B------:R-:W-:Y:S02]  /*03e0*/  FSEL R8, R9, RZ, P3 ;  /* 0x000000ff09087208 */ /* 0x000fe40001800000 */
[----:B------:R-:W-:-:S02]  /*03f0*/  FSEL R10, R10, RZ, P4 ;  /* 0x000000ff0a0a7208 */ /* 0x000fc40002000000 */
[----:B------:R-:W-:Y:S02]  /*0400*/  SEL R8, R8, RZ, P1 ;  /* 0x000000ff08087207 */ /* 0x000fe40000800000 */
[----:B------:R-:W-:Y:S01]  /*0410*/  SEL R9, R10, RZ, P2 ;  /* 0x000000ff0a097207 */ /* 0x000fe20001000000 */
[----:B------:R-:W-:Y:S06]  /*0420*/  @P0 EXIT ;  /* 0x000000000000094d */ /* 0x000fec0003800000 */
[----:B------:R-:W-:Y:S01]  /*0430*/  STG.E.64 desc[UR4][R2.64], R8 ;  /* 0x0000000802007986 */ /* 0x000fe2000c101b04 */
[----:B------:R-:W-:Y:S05]  /*0440*/  EXIT ;  /* 0x000000000000794d */ /* 0x000fea0003800000 */
.L_x_0:
[----:B------:R-:W-:-:S00]  /*0450*/  BRA `(.L_x_0) ;  /* 0xfffffffc00fc7947 */ /* 0x000fc0000383ffff */
[----:B------:R-:W-:-:S00]  /*0460*/  NOP ;  /* 0x0000000000007918 */ /* 0x000fc00000000000 */
        /* <DEDUP_REMOVED lines=9> */
.L_x_1:


//--------------------- .nv.constant0.triton_poi_fused_constant_pad_nd_relu_7 --------------------------
	.section	.nv.constant0.triton_poi_fused_constant_pad_nd_relu_7,"a",@progbits
	.sectionflags	@""
	.align	4
.nv.constant0.triton_poi_fused_constant_pad_nd_relu_7:
	.zero		548
